//
// Generated by NVIDIA NVVM Compiler
//
// Compiler Build ID: CL-36424714
// Cuda compilation tools, release 13.0, V13.0.88
// Based on NVVM 20.0.0
//

.version 9.0
.target sm_100
.address_size 64

	// .globl	_Z7SKernelPfS_i

.visible .entry _Z7SKernelPfS_i(
	.param .u64 .ptr .align 1 _Z7SKernelPfS_i_param_0,
	.param .u64 .ptr .align 1 _Z7SKernelPfS_i_param_1,
	.param .u32 _Z7SKernelPfS_i_param_2
)
{
	.reg .pred 	%p<7>;
	.reg .b32 	%r<31>;
	.reg .b32 	%f<11>;
	.reg .b64 	%rd<18>;

	ld.param.u64 	%rd3, [_Z7SKernelPfS_i_param_0];
	ld.param.u64 	%rd4, [_Z7SKernelPfS_i_param_1];
	ld.param.u32 	%r12, [_Z7SKernelPfS_i_param_2];
	cvta.to.global.u64 	%rd1, %rd4;
	cvta.to.global.u64 	%rd2, %rd3;
	mov.u32 	%r13, %tid.x;
	mov.u32 	%r14, %ctaid.x;
	mov.u32 	%r15, %ntid.x;
	mad.lo.s32 	%r29, %r14, %r15, %r13;
	mov.u32 	%r16, %nctaid.x;
	mul.lo.s32 	%r2, %r15, %r16;
	setp.ge.s32 	%p1, %r29, %r12;
	@%p1 bra 	$L__BB0_7;
	add.s32 	%r17, %r29, %r2;
	max.s32 	%r18, %r12, %r17;
	setp.lt.s32 	%p2, %r17, %r12;
	selp.u32 	%r19, 1, 0, %p2;
	add.s32 	%r20, %r17, %r19;
	sub.s32 	%r21, %r18, %r20;
	div.u32 	%r22, %r21, %r2;
	add.s32 	%r3, %r22, %r19;
	and.b32  	%r23, %r3, 3;
	setp.eq.s32 	%p3, %r23, 3;
	@%p3 bra 	$L__BB0_4;
	add.s32 	%r24, %r3, 1;
	and.b32  	%r25, %r24, 3;
	neg.s32 	%r27, %r25;
$L__BB0_3:
	.pragma "nounroll";
	mul.wide.s32 	%rd5, %r29, 4;
	add.s64 	%rd6, %rd1, %rd5;
	add.s64 	%rd7, %rd2, %rd5;
	ld.global.f32 	%f1, [%rd7];
	sqrt.rn.f32 	%f2, %f1;
	st.global.f32 	[%rd6], %f2;
	add.s32 	%r29, %r29, %r2;
	add.s32 	%r27, %r27, 1;
	setp.ne.s32 	%p4, %r27, 0;
	@%p4 bra 	$L__BB0_3;
$L__BB0_4:
	setp.lt.u32 	%p5, %r3, 3;
	@%p5 bra 	$L__BB0_7;
	mul.wide.s32 	%rd11, %r2, 4;
	shl.b32 	%r26, %r2, 2;
$L__BB0_6:
	mul.wide.s32 	%rd8, %r29, 4;
	add.s64 	%rd9, %rd2, %rd8;
	ld.global.f32 	%f3, [%rd9];
	sqrt.rn.f32 	%f4, %f3;
	add.s64 	%rd10, %rd1, %rd8;
	st.global.f32 	[%rd10], %f4;
	add.s64 	%rd12, %rd9, %rd11;
	ld.global.f32 	%f5, [%rd12];
	sqrt.rn.f32 	%f6, %f5;
	add.s64 	%rd13, %rd10, %rd11;
	st.global.f32 	[%rd13], %f6;
	add.s64 	%rd14, %rd12, %rd11;
	ld.global.f32 	%f7, [%rd14];
	sqrt.rn.f32 	%f8, %f7;
	add.s64 	%rd15, %rd13, %rd11;
	st.global.f32 	[%rd15], %f8;
	add.s64 	%rd16, %rd14, %rd11;
	ld.global.f32 	%f9, [%rd16];
	sqrt.rn.f32 	%f10, %f9;
	add.s64 	%rd17, %rd15, %rd11;
	st.global.f32 	[%rd17], %f10;
	add.s32 	%r29, %r26, %r29;
	setp.lt.s32 	%p6, %r29, %r12;
	@%p6 bra 	$L__BB0_6;
$L__BB0_7:
	ret;

}


// ===== COMPILED SASS (sm_100) =====

	.target	sm_100

	.elftype	@"ET_EXEC"


//--------------------- .note.nv.tkinfo           --------------------------
	.section	.note.nv.tkinfo,"",@"SHT_NOTE"
	.sectionflags	@"SHF_NOTE_NV_TKINFO"
	.tkinfo
        /*0018*/ 	.word	0x00000002
        /*0030*/ 	.string	""
        /*0030*/ 	.string	"ptxas"
        /*0030*/ 	.string	"Cuda compilation tools, release 13.0, V13.0.88"
        /*0030*/ 	.string	"Build cuda_13.0.r13.0/compiler.36424714_0"
        /*0030*/ 	.string	"-arch sm_100 -m 64 "



//--------------------- .note.nv.cuinfo           --------------------------
	.section	.note.nv.cuinfo,"",@"SHT_NOTE"
	.sectionflags	@"SHF_NOTE_NV_CUINFO"
        /*0018*/ 	.short	0x0002
        /*001a*/ 	.short	0x0064
        /*001c*/ 	.short	0x0082
	.zero		2


//--------------------- .nv.info                  --------------------------
	.section	.nv.info,"",@"SHT_CUDA_INFO"
	.align	4


	//----- nvinfo : EIATTR_REGCOUNT
	.align		4
        /*0000*/ 	.byte	0x04, 0x2f
        /*0002*/ 	.short	(.L_1 - .L_0)
	.align		4
.L_0:
        /*0004*/ 	.word	index@(_Z7SKernelPfS_i)
        /*0008*/ 	.word	0x00000016


	//----- nvinfo : EIATTR_FRAME_SIZE
	.align		4
.L_1:
        /*000c*/ 	.byte	0x04, 0x11
        /*000e*/ 	.short	(.L_3 - .L_2)
	.align		4
.L_2:
        /*0010*/ 	.word	index@($__internal_0_$__cuda_sm20_sqrt_rn_f32_slowpath)
        /*0014*/ 	.word	0x00000000


	//----- nvinfo : EIATTR_FRAME_SIZE
	.align		4
.L_3:
        /*0018*/ 	.byte	0x04, 0x11
        /*001a*/ 	.short	(.L_5 - .L_4)
	.align		4
.L_4:
        /*001c*/ 	.word	index@(_Z7SKernelPfS_i)
        /*0020*/ 	.word	0x00000000


	//----- nvinfo : EIATTR_MIN_STACK_SIZE
	.align		4
.L_5:
        /*0024*/ 	.byte	0x04, 0x12
        /*0026*/ 	.short	(.L_7 - .L_6)
	.align		4
.L_6:
        /*0028*/ 	.word	index@(_Z7SKernelPfS_i)
        /*002c*/ 	.word	0x00000000
.L_7:


//--------------------- .nv.compat                --------------------------
	.section	.nv.compat,"",@"SHT_CUDA_COMPAT_INFO"
	.align	4
        /*0000*/ 	.byte	0x02, 0x09, 0x00, 0x00, 0x02, 0x02, 0x01, 0x00, 0x02, 0x05, 0x05, 0x00, 0x03, 0x07, 0x01, 0x01
        /*0010*/ 	.byte	0x02, 0x03, 0x00, 0x00, 0x02, 0x06, 0x01, 0x00, 0x04, 0x0b, 0x08, 0x00, 0x01, 0x00, 0x00, 0x00
        /*0020*/ 	.byte	0x00, 0x00, 0x00, 0x00


//--------------------- .nv.info._Z7SKernelPfS_i  --------------------------
	.section	.nv.info._Z7SKernelPfS_i,"",@"SHT_CUDA_INFO"
	.sectionflags	@""
	.align	4


	//----- nvinfo : EIATTR_CUDA_API_VERSION
	.align		4
        /*0000*/ 	.byte	0x04, 0x37
        /*0002*/ 	.short	(.L_9 - .L_8)
.L_8:
        /*0004*/ 	.word	0x00000082


	//----- nvinfo : EIATTR_KPARAM_INFO
	.align		4
.L_9:
        /*0008*/ 	.byte	0x04, 0x17
        /*000a*/ 	.short	(.L_11 - .L_10)
.L_10:
        /*000c*/ 	.word	0x00000000
        /*0010*/ 	.short	0x0002
        /*0012*/ 	.short	0x0010
        /*0014*/ 	.byte	0x00, 0xf0, 0x11, 0x00


	//----- nvinfo : EIATTR_KPARAM_INFO
	.align		4
.L_11:
        /*0018*/ 	.byte	0x04, 0x17
        /*001a*/ 	.short	(.L_13 - .L_12)
.L_12:
        /*001c*/ 	.word	0x00000000
        /*0020*/ 	.short	0x0001
        /*0022*/ 	.short	0x0008
        /*0024*/ 	.byte	0x00, 0xf5, 0x21, 0x00


	//----- nvinfo : EIATTR_KPARAM_INFO
	.align		4
.L_13:
        /*0028*/ 	.byte	0x04, 0x17
        /*002a*/ 	.short	(.L_15 - .L_14)
.L_14:
        /*002c*/ 	.word	0x00000000
        /*0030*/ 	.short	0x0000
        /*0032*/ 	.short	0x0000
        /*0034*/ 	.byte	0x00, 0xf5, 0x21, 0x00


	//----- nvinfo : EIATTR_SPARSE_MMA_MASK
	.align		4
.L_15:
        /*0038*/ 	.byte	0x03, 0x50
        /*003a*/ 	.short	0x0000


	//----- nvinfo : EIATTR_MAXREG_COUNT
	.align		4
        /*003c*/ 	.byte	0x03, 0x1b
        /*003e*/ 	.short	0x00ff


	//----- nvinfo : EIATTR_MERCURY_ISA_VERSION
	.align		4
        /*0040*/ 	.byte	0x03, 0x5f
        /*0042*/ 	.short	0x0101


	//----- nvinfo : EIATTR_VRC_CTA_INIT_COUNT
	.align		4
        /*0044*/ 	.byte	0x02, 0x4a
	.zero		1
	.zero		1


	//----- nvinfo : EIATTR_EXIT_INSTR_OFFSETS
	.align		4
        /*0048*/ 	.byte	0x04, 0x1c
        /*004a*/ 	.short	(.L_17 - .L_16)


	//   ....[0]....
.L_16:
        /*004c*/ 	.word	0x00000090


	//   ....[1]....
        /*0050*/ 	.word	0x00000470


	//   ....[2]....
        /*0054*/ 	.word	0x00000930


	//----- nvinfo : EIATTR_CRS_STACK_SIZE
	.align		4
.L_17:
        /*0058*/ 	.byte	0x04, 0x1e
        /*005a*/ 	.short	(.L_19 - .L_18)
.L_18:
        /*005c*/ 	.word	0x00000000


	//----- nvinfo : EIATTR_CBANK_PARAM_SIZE
	.align		4
.L_19:
        /*0060*/ 	.byte	0x03, 0x19
        /*0062*/ 	.short	0x0014


	//----- nvinfo : EIATTR_PARAM_CBANK
	.align		4
        /*0064*/ 	.byte	0x04, 0x0a
        /*0066*/ 	.short	(.L_21 - .L_20)
	.align		4
.L_20:
        /*0068*/ 	.word	index@(.nv.constant0._Z7SKernelPfS_i)
        /*006c*/ 	.short	0x0380
        /*006e*/ 	.short	0x0014


	//----- nvinfo : EIATTR_SW_WAR
	.align		4
.L_21:
        /*0070*/ 	.byte	0x04, 0x36
        /*0072*/ 	.short	(.L_23 - .L_22)
.L_22:
        /*0074*/ 	.word	0x00000008
.L_23:


//--------------------- .nv.callgraph             --------------------------
	.section	.nv.callgraph,"",@"SHT_CUDA_CALLGRAPH"
	.align	4
	.sectionentsize	8
	.align		4
        /*0000*/ 	.word	0x00000000
	.align		4
        /*0004*/ 	.word	0xffffffff
	.align		4
        /*0008*/ 	.word	0x00000000
	.align		4
        /*000c*/ 	.word	0xfffffffe
	.align		4
        /*0010*/ 	.word	0x00000000
	.align		4
        /*0014*/ 	.word	0xfffffffd
	.align		4
        /*0018*/ 	.word	0x00000000
	.align		4
        /*001c*/ 	.word	0xfffffffc


//--------------------- .text._Z7SKernelPfS_i     --------------------------
	.section	.text._Z7SKernelPfS_i,"ax",@progbits
	.align	128
        .global         _Z7SKernelPfS_i
        .type           _Z7SKernelPfS_i,@function
        .size           _Z7SKernelPfS_i,(.L_x_21 - _Z7SKernelPfS_i)
        .other          _Z7SKernelPfS_i,@"STO_CUDA_ENTRY STV_DEFAULT"
_Z7SKernelPfS_i:
.text._Z7SKernelPfS_i:
[----:B------:R-:W-:Y:S01]  /*0000*/  LDC R1, c[0x0][0x37c] ;  /* 0x0000df00ff017b82 */ /* 0x000fe20000000800 */
[----:B------:R-:W0:Y:S07]  /*0010*/  S2R R11, SR_TID.X ;  /* 0x00000000000b7919 */ /* 0x000e2e0000002100 */
[----:B------:R-:W0:Y:S01]  /*0020*/  S2UR UR4, SR_CTAID.X ;  /* 0x00000000000479c3 */ /* 0x000e220000002500 */
[----:B------:R-:W1:Y:S07]  /*0030*/  LDCU UR6, c[0x0][0x390] ;  /* 0x00007200ff0677ac */ /* 0x000e6e0008000800 */
[----:B------:R-:W0:Y:S01]  /*0040*/  LDC R0, c[0x0][0x360] ;  /* 0x0000d800ff007b82 */ /* 0x000e220000000800 */
[----:B------:R-:W2:Y:S01]  /*0050*/  LDCU UR5, c[0x0][0x370] ;  /* 0x00006e00ff0577ac */ /* 0x000ea20008000800 */
[----:B0-----:R-:W-:-:S02]  /*0060*/  IMAD R11, R0, UR4, R11 ;  /* 0x00000004000b7c24 */ /* 0x001fc4000f8e020b */
[----:B--2---:R-:W-:-:S03]  /*0070*/  IMAD R13, R0, UR5, RZ ;  /* 0x00000005000d7c24 */ /* 0x004fc6000f8e02ff */
[----:B-1----:R-:W-:-:S13]  /*0080*/  ISETP.GE.AND P0, PT, R11, UR6, PT ;  /* 0x000000060b007c0c */ /* 0x002fda000bf06270 */
[----:B------:R-:W-:Y:S05]  /*0090*/  @P0 EXIT ;  /* 0x000000000000094d */ /* 0x000fea0003800000 */
[----:B------:R-:W0:Y:S01]  /*00a0*/  I2F.U32.RP R4, R13 ;  /* 0x0000000d00047306 */ /* 0x000e220000209000 */
[C---:B------:R-:W-:Y:S01]  /*00b0*/  IADD3 R0, PT, PT, R13.reuse, R11, RZ ;  /* 0x0000000b0d007210 */ /* 0x040fe20007ffe0ff */
[----:B------:R-:W1:Y:S01]  /*00c0*/  LDCU.64 UR4, c[0x0][0x358] ;  /* 0x00006b00ff0477ac */ /* 0x000e620008000a00 */
[----:B------:R-:W-:Y:S01]  /*00d0*/  IADD3 R7, PT, PT, RZ, -R13, RZ ;  /* 0x8000000dff077210 */ /* 0x000fe20007ffe0ff */
[----:B------:R-:W-:Y:S01]  /*00e0*/  BSSY.RECONVERGENT B0, `(.L_x_0) ;  /* 0x0000034000007945 */ /* 0x000fe20003800200 */
[C---:B------:R-:W-:Y:S02]  /*00f0*/  ISETP.GE.AND P0, PT, R0.reuse, UR6, PT ;  /* 0x0000000600007c0c */ /* 0x040fe4000bf06270 */
[----:B------:R-:W-:Y:S02]  /*0100*/  VIMNMX R5, PT, PT, R0, UR6, !PT ;  /* 0x0000000600057c48 */ /* 0x000fe4000ffe0100 */
[----:B------:R-:W-:Y:S02]  /*0110*/  SEL R8, RZ, 0x1, P0 ;  /* 0x00000001ff087807 */ /* 0x000fe40000000000 */
[----:B------:R-:W-:-:S02]  /*0120*/  ISETP.NE.U32.AND P2, PT, R13, RZ, PT ;  /* 0x000000ff0d00720c */ /* 0x000fc40003f45070 */
[----:B------:R-:W-:Y:S01]  /*0130*/  IADD3 R0, PT, PT, R5, -R0, -R8 ;  /* 0x8000000005007210 */ /* 0x000fe20007ffe808 */
[----:B0-----:R-:W0:Y:S02]  /*0140*/  MUFU.RCP R4, R4 ;  /* 0x0000000400047308 */ /* 0x001e240000001000 */
[----:B0-----:R-:W-:-:S06]  /*0150*/  IADD3 R2, PT, PT, R4, 0xffffffe, RZ ;  /* 0x0ffffffe04027810 */ /* 0x001fcc0007ffe0ff */
[----:B------:R0:W2:Y:S02]  /*0160*/  F2I.FTZ.U32.TRUNC.NTZ R3, R2 ;  /* 0x0000000200037305 */ /* 0x0000a4000021f000 */
[----:B0-----:R-:W-:Y:S02]  /*0170*/  IMAD.MOV.U32 R2, RZ, RZ, RZ ;  /* 0x000000ffff027224 */ /* 0x001fe400078e00ff */
[----:B--2---:R-:W-:-:S04]  /*0180*/  IMAD R7, R7, R3, RZ ;  /* 0x0000000307077224 */ /* 0x004fc800078e02ff */
[----:B------:R-:W-:-:S06]  /*0190*/  IMAD.HI.U32 R3, R3, R7, R2 ;  /* 0x0000000703037227 */ /* 0x000fcc00078e0002 */
[----:B------:R-:W-:-:S05]  /*01a0*/  IMAD.HI.U32 R3, R3, R0, RZ ;  /* 0x0000000003037227 */ /* 0x000fca00078e00ff */
[----:B------:R-:W-:-:S05]  /*01b0*/  IADD3 R2, PT, PT, -R3, RZ, RZ ;  /* 0x000000ff03027210 */ /* 0x000fca0007ffe1ff */
[----:B------:R-:W-:-:S05]  /*01c0*/  IMAD R0, R13, R2, R0 ;  /* 0x000000020d007224 */ /* 0x000fca00078e0200 */
[----:B------:R-:W-:-:S13]  /*01d0*/  ISETP.GE.U32.AND P0, PT, R0, R13, PT ;  /* 0x0000000d0000720c */ /* 0x000fda0003f06070 */
[----:B------:R-:W-:Y:S01]  /*01e0*/  @P0 IADD3 R0, PT, PT, -R13, R0, RZ ;  /* 0x000000000d000210 */ /* 0x000fe20007ffe1ff */
[----:B------:R-:W-:-:S03]  /*01f0*/  @P0 VIADD R3, R3, 0x1 ;  /* 0x0000000103030836 */ /* 0x000fc60000000000 */
[----:B------:R-:W-:-:S13]  /*0200*/  ISETP.GE.U32.AND P1, PT, R0, R13, PT ;  /* 0x0000000d0000720c */ /* 0x000fda0003f26070 */
[----:B------:R-:W-:Y:S02]  /*0210*/  @P1 IADD3 R3, PT, PT, R3, 0x1, RZ ;  /* 0x0000000103031810 */ /* 0x000fe40007ffe0ff */
[----:B------:R-:W-:-:S04]  /*0220*/  @!P2 LOP3.LUT R3, RZ, R13, RZ, 0x33, !PT ;  /* 0x0000000dff03a212 */ /* 0x000fc800078e33ff */
[----:B------:R-:W-:-:S04]  /*0230*/  IADD3 R8, PT, PT, R8, R3, RZ ;  /* 0x0000000308087210 */ /* 0x000fc80007ffe0ff */
[----:B------:R-:W-:-:S04]  /*0240*/  LOP3.LUT R0, R8, 0x3, RZ, 0xc0, !PT ;  /* 0x0000000308007812 */ /* 0x000fc800078ec0ff */
[----:B------:R-:W-:-:S13]  /*0250*/  ISETP.NE.AND P0, PT, R0, 0x3, PT ;  /* 0x000000030000780c */ /* 0x000fda0003f05270 */
[----:B-1----:R-:W-:Y:S05]  /*0260*/  @!P0 BRA `(.L_x_1) ;  /* 0x00000000006c8947 */ /* 0x002fea0003800000 */
[----:B------:R-:W0:Y:S01]  /*0270*/  LDC.64 R2, c[0x0][0x380] ;  /* 0x0000e000ff027b82 */ /* 0x000e220000000a00 */
[----:B------:R-:W-:-:S04]  /*0280*/  IADD3 R0, PT, PT, R8, 0x1, RZ ;  /* 0x0000000108007810 */ /* 0x000fc80007ffe0ff */
[----:B------:R-:W-:-:S03]  /*0290*/  LOP3.LUT R0, R0, 0x3, RZ, 0xc0, !PT ;  /* 0x0000000300007812 */ /* 0x000fc600078ec0ff */
[----:B------:R-:W1:Y:S02]  /*02a0*/  LDC.64 R4, c[0x0][0x388] ;  /* 0x0000e200ff047b82 */ /* 0x000e640000000a00 */
[----:B------:R-:W-:-:S07]  /*02b0*/  IMAD.MOV R9, RZ, RZ, -R0 ;  /* 0x000000ffff097224 */ /* 0x000fce00078e0a00 */
.L_x_5:
[----:B0-----:R-:W-:-:S06]  /*02c0*/  IMAD.WIDE R14, R11, 0x4, R2 ;  /* 0x000000040b0e7825 */ /* 0x001fcc00078e0202 */
[----:B--2---:R-:W2:Y:S01]  /*02d0*/  LDG.E R15, desc[UR4][R14.64] ;  /* 0x000000040e0f7981 */ /* 0x004ea2000c1e1900 */
[----:B------:R-:W-:Y:S01]  /*02e0*/  IADD3 R9, PT, PT, R9, 0x1, RZ ;  /* 0x0000000109097810 */ /* 0x000fe20007ffe0ff */
[----:B------:R-:W-:Y:S01]  /*02f0*/  BSSY.RECONVERGENT B1, `(.L_x_2) ;  /* 0x000000f000017945 */ /* 0x000fe20003800200 */
[----:B-1----:R-:W-:Y:S02]  /*0300*/  IMAD.WIDE R6, R11, 0x4, R4 ;  /* 0x000000040b067825 */ /* 0x002fe400078e0204 */
[----:B------:R-:W-:Y:S02]  /*0310*/  ISETP.NE.AND P0, PT, R9, RZ, PT ;  /* 0x000000ff0900720c */ /* 0x000fe40003f05270 */
[----:B--2---:R-:W-:Y:S01]  /*0320*/  IADD3 R0, PT, PT, R15, -0xd000000, RZ ;  /* 0xf30000000f007810 */ /* 0x004fe20007ffe0ff */
[----:B------:R0:W1:Y:S03]  /*0330*/  MUFU.RSQ R10, R15 ;  /* 0x0000000f000a7308 */ /* 0x0000660000001400 */
[----:B------:R-:W-:-:S13]  /*0340*/  ISETP.GT.U32.AND P1, PT, R0, 0x727fffff, PT ;  /* 0x727fffff0000780c */ /* 0x000fda0003f24070 */
[----:B0-----:R-:W-:Y:S05]  /*0350*/  @!P1 BRA `(.L_x_3) ;  /* 0x0000000000109947 */ /* 0x001fea0003800000 */
[----:B------:R-:W-:Y:S02]  /*0360*/  MOV R0, R15 ;  /* 0x0000000f00007202 */ /* 0x000fe40000000f00 */
[----:B-1----:R-:W-:-:S07]  /*0370*/  MOV R10, 0x390 ;  /* 0x00000390000a7802 */ /* 0x002fce0000000f00 */
[----:B------:R-:W-:Y:S05]  /*0380*/  CALL.REL.NOINC `($__internal_0_$__cuda_sm20_sqrt_rn_f32_slowpath) ;  /* 0x00000004006c7944 */ /* 0x000fea0003c00000 */
[----:B------:R-:W-:Y:S05]  /*0390*/  BRA `(.L_x_4) ;  /* 0x0000000000107947 */ /* 0x000fea0003800000 */
.L_x_3:
[----:B-1----:R-:W-:Y:S01]  /*03a0*/  FMUL.FTZ R0, R15, R10 ;  /* 0x0000000a0f007220 */ /* 0x002fe20000410000 */
[----:B------:R-:W-:-:S03]  /*03b0*/  FMUL.FTZ R10, R10, 0.5 ;  /* 0x3f0000000a0a7820 */ /* 0x000fc60000410000 */
[----:B------:R-:W-:-:S04]  /*03c0*/  FFMA R15, -R0, R0, R15 ;  /* 0x00000000000f7223 */ /* 0x000fc8000000010f */
[----:B------:R-:W-:-:S07]  /*03d0*/  FFMA R0, R15, R10, R0 ;  /* 0x0000000a0f007223 */ /* 0x000fce0000000000 */
.L_x_4:
[----:B------:R-:W-:Y:S05]  /*03e0*/  BSYNC.RECONVERGENT B1 ;  /* 0x0000000000017941 */ /* 0x000fea0003800200 */
.L_x_2:
[----:B------:R2:W-:Y:S01]  /*03f0*/  STG.E desc[UR4][R6.64], R0 ;  /* 0x0000000006007986 */ /* 0x0005e2000c101904 */
[----:B------:R-:W-:Y:S01]  /*0400*/  IMAD.IADD R11, R13, 0x1, R11 ;  /* 0x000000010d0b7824 */ /* 0x000fe200078e020b */
[----:B------:R-:W-:Y:S06]  /*0410*/  @P0 BRA `(.L_x_5) ;  /* 0xfffffffc00a80947 */ /* 0x000fec000383ffff */
.L_x_1:
[----:B------:R-:W-:Y:S05]  /*0420*/  BSYNC.RECONVERGENT B0 ;  /* 0x0000000000007941 */ /* 0x000fea0003800200 */
.L_x_0:
[----:B------:R-:W0:Y:S01]  /*0430*/  LDC.64 R4, c[0x0][0x380] ;  /* 0x0000e000ff047b82 */ /* 0x000e220000000a00 */
[----:B------:R-:W-:Y:S01]  /*0440*/  ISETP.GE.U32.AND P0, PT, R8, 0x3, PT ;  /* 0x000000030800780c */ /* 0x000fe20003f06070 */
[----:B------:R-:W1:Y:S06]  /*0450*/  LDCU UR6, c[0x0][0x390] ;  /* 0x00007200ff0677ac */ /* 0x000e6c0008000800 */
[----:B------:R-:W3:Y:S06]  /*0460*/  LDC.64 R2, c[0x0][0x388] ;  /* 0x0000e200ff027b82 */ /* 0x000eec0000000a00 */
[----:B-1----:R-:W-:Y:S05]  /*0470*/  @!P0 EXIT ;  /* 0x000000000000894d */ /* 0x002fea0003800000 */
.L_x_18:
[----:B0-----:R-:W-:-:S05]  /*0480*/  IMAD.WIDE R8, R11, 0x4, R4 ;  /* 0x000000040b087825 */ /* 0x001fca00078e0204 */
[----:B--2---:R-:W2:Y:S01]  /*0490*/  LDG.E R7, desc[UR4][R8.64] ;  /* 0x0000000408077981 */ /* 0x004ea2000c1e1900 */
[----:B------:R-:W-:Y:S01]  /*04a0*/  BSSY.RECONVERGENT B0, `(.L_x_6) ;  /* 0x000000d000007945 */ /* 0x000fe20003800200 */
[----:B--2---:R-:W-:Y:S01]  /*04b0*/  IADD3 R0, PT, PT, R7, -0xd000000, RZ ;  /* 0xf300000007007810 */ /* 0x004fe20007ffe0ff */
[----:B------:R0:W1:Y:S03]  /*04c0*/  MUFU.RSQ R6, R7 ;  /* 0x0000000700067308 */ /* 0x0000660000001400 */
[----:B------:R-:W-:-:S13]  /*04d0*/  ISETP.GT.U32.AND P0, PT, R0, 0x727fffff, PT ;  /* 0x727fffff0000780c */ /* 0x000fda0003f04070 */
[----:B0-----:R-:W-:Y:S05]  /*04e0*/  @!P0 BRA `(.L_x_7) ;  /* 0x0000000000108947 */ /* 0x001fea0003800000 */
[----:B------:R-:W-:Y:S02]  /*04f0*/  MOV R0, R7 ;  /* 0x0000000700007202 */ /* 0x000fe40000000f00 */
[----:B------:R-:W-:-:S07]  /*0500*/  MOV R10, 0x520 ;  /* 0x00000520000a7802 */ /* 0x000fce0000000f00 */
[----:B-1-3--:R-:W-:Y:S05]  /*0510*/  CALL.REL.NOINC `($__internal_0_$__cuda_sm20_sqrt_rn_f32_slowpath) ;  /* 0x0000000400087944 */ /* 0x00afea0003c00000 */
[----:B------:R-:W-:Y:S05]  /*0520*/  BRA `(.L_x_8) ;  /* 0x0000000000107947 */ /* 0x000fea0003800000 */
.L_x_7:
[----:B-1----:R-:W-:Y:S01]  /*0530*/  FMUL.FTZ R0, R7, R6 ;  /* 0x0000000607007220 */ /* 0x002fe20000410000 */
[----:B------:R-:W-:-:S03]  /*0540*/  FMUL.FTZ R6, R6, 0.5 ;  /* 0x3f00000006067820 */ /* 0x000fc60000410000 */
[----:B------:R-:W-:-:S04]  /*0550*/  FFMA R7, -R0, R0, R7 ;  /* 0x0000000000077223 */ /* 0x000fc80000000107 */
[----:B------:R-:W-:-:S07]  /*0560*/  FFMA R0, R7, R6, R0 ;  /* 0x0000000607007223 */ /* 0x000fce0000000000 */
.L_x_8:
[----:B------:R-:W-:Y:S05]  /*0570*/  BSYNC.RECONVERGENT B0 ;  /* 0x0000000000007941 */ /* 0x000fea0003800200 */
.L_x_6:
[----:B---3--:R-:W-:-:S04]  /*0580*/  IMAD.WIDE R6, R11, 0x4, R2 ;  /* 0x000000040b067825 */ /* 0x008fc800078e0202 */
[----:B------:R-:W-:Y:S01]  /*0590*/  IMAD.WIDE R8, R13, 0x4, R8 ;  /* 0x000000040d087825 */ /* 0x000fe200078e0208 */
[----:B------:R0:W-:Y:S04]  /*05a0*/  STG.E desc[UR4][R6.64], R0 ;  /* 0x0000000006007986 */ /* 0x0001e8000c101904 */
[----:B------:R-:W2:Y:S01]  /*05b0*/  LDG.E R15, desc[UR4][R8.64] ;  /* 0x00000004080f7981 */ /* 0x000ea2000c1e1900 */
[----:B------:R-:W-:Y:S01]  /*05c0*/  BSSY.RECONVERGENT B0, `(.L_x_9) ;  /* 0x000000d000007945 */ /* 0x000fe20003800200 */
[----:B--2---:R-:W-:Y:S01]  /*05d0*/  IADD3 R10, PT, PT, R15, -0xd000000, RZ ;  /* 0xf30000000f0a7810 */ /* 0x004fe20007ffe0ff */
[----:B------:R0:W1:Y:S03]  /*05e0*/  MUFU.RSQ R12, R15 ;  /* 0x0000000f000c7308 */ /* 0x0000660000001400 */
[----:B------:R-:W-:-:S13]  /*05f0*/  ISETP.GT.U32.AND P0, PT, R10, 0x727fffff, PT ;  /* 0x727fffff0a00780c */ /* 0x000fda0003f04070 */
[----:B0-----:R-:W-:Y:S05]  /*0600*/  @!P0 BRA `(.L_x_10) ;  /* 0x0000000000108947 */ /* 0x001fea0003800000 */
[----:B------:R-:W-:Y:S01]  /*0610*/  IMAD.MOV.U32 R0, RZ, RZ, R15 ;  /* 0x000000ffff007224 */ /* 0x000fe200078e000f */
[----:B------:R-:W-:-:S07]  /*0620*/  MOV R10, 0x640 ;  /* 0x00000640000a7802 */ /* 0x000fce0000000f00 */
[----:B-1----:R-:W-:Y:S05]  /*0630*/  CALL.REL.NOINC `($__internal_0_$__cuda_sm20_sqrt_rn_f32_slowpath) ;  /* 0x0000000000c07944 */ /* 0x002fea0003c00000 */
[----:B------:R-:W-:Y:S05]  /*0640*/  BRA `(.L_x_11) ;  /* 0x0000000000107947 */ /* 0x000fea0003800000 */
.L_x_10:
[----:B-1----:R-:W-:Y:S01]  /*0650*/  FMUL.FTZ R0, R15, R12 ;  /* 0x0000000c0f007220 */ /* 0x002fe20000410000 */
[----:B------:R-:W-:-:S03]  /*0660*/  FMUL.FTZ R10, R12, 0.5 ;  /* 0x3f0000000c0a7820 */ /* 0x000fc60000410000 */
[----:B------:R-:W-:-:S04]  /*0670*/  FFMA R15, -R0, R0, R15 ;  /* 0x00000000000f7223 */ /* 0x000fc8000000010f */
[----:B------:R-:W-:-:S07]  /*0680*/  FFMA R0, R15, R10, R0 ;  /* 0x0000000a0f007223 */ /* 0x000fce0000000000 */
.L_x_11:
[----:B------:R-:W-:Y:S05]  /*0690*/  BSYNC.RECONVERGENT B0 ;  /* 0x0000000000007941 */ /* 0x000fea0003800200 */
.L_x_9:
[----:B------:R-:W-:-:S04]  /*06a0*/  IMAD.WIDE R6, R13, 0x4, R6 ;  /* 0x000000040d067825 */ /* 0x000fc800078e0206 */
        /* <DEDUP_REMOVED lines=8> */
[----:B------:R-:W-:Y:S02]  /*0730*/  MOV R0, R15 ;  /* 0x0000000f00007202 */ /* 0x000fe40000000f00 */
[----:B------:R-:W-:-:S07]  /*0740*/  MOV R10, 0x760 ;  /* 0x00000760000a7802 */ /* 0x000fce0000000f00 */
[----:B-1----:R-:W-:Y:S05]  /*0750*/  CALL.REL.NOINC `($__internal_0_$__cuda_sm20_sqrt_rn_f32_slowpath) ;  /* 0x0000000000787944 */ /* 0x002fea0003c00000 */
[----:B------:R-:W-:Y:S05]  /*0760*/  BRA `(.L_x_14) ;  /* 0x0000000000107947 */ /* 0x000fea0003800000 */
.L_x_13:
[----:B-1----:R-:W-:Y:S01]  /*0770*/  FMUL.FTZ R0, R15, R12 ;  /* 0x0000000c0f007220 */ /* 0x002fe20000410000 */
[----:B------:R-:W-:-:S03]  /*0780*/  FMUL.FTZ R10, R12, 0.5 ;  /* 0x3f0000000c0a7820 */ /* 0x000fc60000410000 */
[----:B------:R-:W-:-:S04]  /*0790*/  FFMA R15, -R0, R0, R15 ;  /* 0x00000000000f7223 */ /* 0x000fc8000000010f */
[----:B------:R-:W-:-:S07]  /*07a0*/  FFMA R0, R15, R10, R0 ;  /* 0x0000000a0f007223 */ /* 0x000fce0000000000 */
.L_x_14:
[----:B------:R-:W-:Y:S05]  /*07b0*/  BSYNC.RECONVERGENT B0 ;  /* 0x0000000000007941 */ /* 0x000fea0003800200 */
.L_x_12:
[----:B------:R-:W-:-:S04]  /*07c0*/  IMAD.WIDE R6, R13, 0x4, R6 ;  /* 0x000000040d067825 */ /* 0x000fc800078e0206 */
[----:B------:R-:W-:Y:S01]  /*07d0*/  IMAD.WIDE R8, R13, 0x4, R8 ;  /* 0x000000040d087825 */ /* 0x000fe200078e0208 */
[----:B------:R0:W-:Y:S05]  /*07e0*/  STG.E desc[UR4][R6.64], R0 ;  /* 0x0000000006007986 */ /* 0x0001ea000c101904 */
        /* <DEDUP_REMOVED lines=10> */
.L_x_16:
[----:B-1----:R-:W-:Y:S01]  /*0890*/  FMUL.FTZ R0, R9, R12 ;  /* 0x0000000c09007220 */ /* 0x002fe20000410000 */
[----:B------:R-:W-:-:S03]  /*08a0*/  FMUL.FTZ R8, R12, 0.5 ;  /* 0x3f0000000c087820 */ /* 0x000fc60000410000 */
[----:B------:R-:W-:-:S04]  /*08b0*/  FFMA R9, -R0, R0, R9 ;  /* 0x0000000000097223 */ /* 0x000fc80000000109 */
[----:B------:R-:W-:-:S07]  /*08c0*/  FFMA R0, R9, R8, R0 ;  /* 0x0000000809007223 */ /* 0x000fce0000000000 */
.L_x_17:
[----:B------:R-:W-:Y:S05]  /*08d0*/  BSYNC.RECONVERGENT B0 ;  /* 0x0000000000007941 */ /* 0x000fea0003800200 */
.L_x_15:
[C---:B------:R-:W-:Y:S01]  /*08e0*/  IMAD.WIDE R6, R13.reuse, 0x4, R6 ;  /* 0x000000040d067825 */ /* 0x040fe200078e0206 */
[----:B------:R-:W-:-:S04]  /*08f0*/  LEA R11, R13, R11, 0x2 ;  /* 0x0000000b0d0b7211 */ /* 0x000fc800078e10ff */
[----:B------:R1:W-:Y:S01]  /*0900*/  STG.E desc[UR4][R6.64], R0 ;  /* 0x0000000006007986 */ /* 0x0003e2000c101904 */
[----:B------:R-:W-:-:S13]  /*0910*/  ISETP.GE.AND P0, PT, R11, UR6, PT ;  /* 0x000000060b007c0c */ /* 0x000fda000bf06270 */
[----:B-1----:R-:W-:Y:S05]  /*0920*/  @!P0 BRA `(.L_x_18) ;  /* 0xfffffff800d48947 */ /* 0x002fea000383ffff */
[----:B------:R-:W-:Y:S05]  /*0930*/  EXIT ;  /* 0x000000000000794d */ /* 0x000fea0003800000 */
        .weak           $__internal_0_$__cuda_sm20_sqrt_rn_f32_slowpath
        .type           $__internal_0_$__cuda_sm20_sqrt_rn_f32_slowpath,@function
        .size           $__internal_0_$__cuda_sm20_sqrt_rn_f32_slowpath,(.L_x_21 - $__internal_0_$__cuda_sm20_sqrt_rn_f32_slowpath)
$__internal_0_$__cuda_sm20_sqrt_rn_f32_slowpath:
[----:B------:R-:W-:-:S13]  /*0940*/  LOP3.LUT P1, RZ, R0, 0x7fffffff, RZ, 0xc0, !PT ;  /* 0x7fffffff00ff7812 */ /* 0x000fda000782c0ff */
[----:B------:R-:W-:Y:S01]  /*0950*/  @!P1 MOV R14, R0 ;  /* 0x00000000000e9202 */ /* 0x000fe20000000f00 */
[----:B------:R-:W-:Y:S06]  /*0960*/  @!P1 BRA `(.L_x_19) ;  /* 0x0000000000409947 */ /* 0x000fec0003800000 */
[----:B------:R-:W-:-:S13]  /*0970*/  FSETP.GEU.FTZ.AND P1, PT, R0, RZ, PT ;  /* 0x000000ff0000720b */ /* 0x000fda0003f3e000 */
[----:B------:R-:W-:Y:S01]  /*0980*/  @!P1 MOV R14, 0x7fffffff ;  /* 0x7fffffff000e9802 */ /* 0x000fe20000000f00 */
[----:B------:R-:W-:Y:S06]  /*0990*/  @!P1 BRA `(.L_x_19) ;  /* 0x0000000000349947 */ /* 0x000fec0003800000 */
[----:B------:R-:W-:-:S13]  /*09a0*/  FSETP.GTU.FTZ.AND P1, PT, |R0|, +INF , PT ;  /* 0x7f8000000000780b */ /* 0x000fda0003f3c200 */
[----:B------:R-:W-:Y:S01]  /*09b0*/  @P1 FADD.FTZ R14, R0, 1 ;  /* 0x3f800000000e1421 */ /* 0x000fe20000010000 */
[----:B------:R-:W-:Y:S06]  /*09c0*/  @P1 BRA `(.L_x_19) ;  /* 0x0000000000281947 */ /* 0x000fec0003800000 */
[----:B------:R-:W-:-:S13]  /*09d0*/  FSETP.NEU.FTZ.AND P1, PT, |R0|, +INF , PT ;  /* 0x7f8000000000780b */ /* 0x000fda0003f3d200 */
[----:B------:R-:W-:-:S04]  /*09e0*/  @P1 FFMA R17, R0, 1.84467440737095516160e+19, RZ ;  /* 0x5f80000000111823 */ /* 0x000fc800000000ff */
[----:B------:R-:W0:Y:S02]  /*09f0*/  @P1 MUFU.RSQ R14, R17 ;  /* 0x00000011000e1308 */ /* 0x000e240000001400 */
[----:B0-----:R-:W-:Y:S01]  /*0a00*/  @P1 FMUL.FTZ R12, R17, R14 ;  /* 0x0000000e110c1220 */ /* 0x001fe20000410000 */
[----:B------:R-:W-:Y:S01]  /*0a10*/  @P1 FMUL.FTZ R15, R14, 0.5 ;  /* 0x3f0000000e0f1820 */ /* 0x000fe20000410000 */
[----:B------:R-:W-:Y:S02]  /*0a20*/  @!P1 IMAD.MOV.U32 R14, RZ, RZ, R0 ;  /* 0x000000ffff0e9224 */ /* 0x000fe400078e0000 */
[----:B------:R-:W-:-:S04]  /*0a30*/  @P1 FADD.FTZ R16, -R12, -RZ ;  /* 0x800000ff0c101221 */ /* 0x000fc80000010100 */
[----:B------:R-:W-:-:S04]  /*0a40*/  @P1 FFMA R19, R12, R16, R17 ;  /* 0x000000100c131223 */ /* 0x000fc80000000011 */
[----:B------:R-:W-:-:S04]  /*0a50*/  @P1 FFMA R15, R19, R15, R12 ;  /* 0x0000000f130f1223 */ /* 0x000fc8000000000c */
[----:B------:R-:W-:-:S07]  /*0a60*/  @P1 FMUL.FTZ R14, R15, 2.3283064365386962891e-10 ;  /* 0x2f8000000f0e1820 */ /* 0x000fce0000410000 */
.L_x_19:
[----:B------:R-:W-:Y:S01]  /*0a70*/  HFMA2 R15, -RZ, RZ, 0, 0 ;  /* 0x00000000ff0f7431 */ /* 0x000fe200000001ff */
[----:B------:R-:W-:Y:S02]  /*0a80*/  MOV R0, R14 ;  /* 0x0000000e00007202 */ /* 0x000fe40000000f00 */
[----:B------:R-:W-:-:S04]  /*0a90*/  MOV R14, R10 ;  /* 0x0000000a000e7202 */ /* 0x000fc80000000f00 */
[----:B------:R-:W-:Y:S05]  /*0aa0*/  RET.REL.NODEC R14 `(_Z7SKernelPfS_i) ;  /* 0xfffffff40e547950 */ /* 0x000fea0003c3ffff */
.L_x_20:
[----:B------:R-:W-:-:S00]  /*0ab0*/  BRA `(.L_x_20) ;  /* 0xfffffffc00fc7947 */ /* 0x000fc0000383ffff */
[----:B------:R-:W-:-:S00]  /*0ac0*/  NOP ;  /* 0x0000000000007918 */ /* 0x000fc00000000000 */
        /* <DEDUP_REMOVED lines=11> */
.L_x_21:


//--------------------- .nv.shared.reserved.0     --------------------------
	.section	.nv.shared.reserved.0,"aw",@nobits
	.weak		__nv_reservedSMEM_offset_0_alias
	.size		__nv_reservedSMEM_offset_0_alias, 0, 64
	.other		__nv_reservedSMEM_offset_0_alias,@"STO_CUDA_RESERVED_SHARED STV_DEFAULT"
__nv_reservedSMEM_offset_0_alias:
	.zero		0
	.zero		64


//--------------------- .nv.constant0._Z7SKernelPfS_i --------------------------
	.section	.nv.constant0._Z7SKernelPfS_i,"a",@progbits
	.sectionflags	@""
	.align	4
.nv.constant0._Z7SKernelPfS_i:
	.zero		916


//--------------------- SYMBOLS --------------------------

	.type		.nv.reservedSmem.offset0,@object
	.size		.nv.reservedSmem.offset0,0x4
